//
// Generated by NVIDIA NVVM Compiler
//
// Compiler Build ID: CL-36424714
// Cuda compilation tools, release 13.0, V13.0.88
// Based on NVVM 20.0.0
//

.version 9.0
.target sm_100
.address_size 64

	// .globl	_Z12helloFromGPUv
.extern .func  (.param .b32 func_retval0) vprintf
(
	.param .b64 vprintf_param_0,
	.param .b64 vprintf_param_1
)
;
.global .align 1 .b8 $str[4] = {37, 102, 10};

.visible .entry _Z12helloFromGPUv()
{
	.local .align 8 .b8 	__local_depot0[8];
	.reg .b64 	%SP;
	.reg .b64 	%SPL;
	.reg .b16 	%rs<18>;
	.reg .b32 	%r<73>;
	.reg .b32 	%f<18>;
	.reg .b64 	%rd<5>;
	.reg .b64 	%fd<17>;

	mov.u64 	%SPL, __local_depot0;
	cvta.local.u64 	%SP, %SPL;
	mov.b32 	%r4, 50528256;
	// begin inline asm
	prmt.b32 %r1,%r4,1128481603,20816;

	// end inline asm
	// begin inline asm
	prmt.b32 %r3,%r4,1128481603,21330;

	// end inline asm
	mov.b32 	%r8, 33554691;
	// begin inline asm
	prmt.b32 %r5,%r8,1128481603,20816;

	// end inline asm
	// begin inline asm
	prmt.b32 %r7,%r8,1128481603,21330;

	// end inline asm
	mov.b32 	%r12, 131586;
	// begin inline asm
	prmt.b32 %r9,%r12,1128481603,20816;

	// end inline asm
	// begin inline asm
	prmt.b32 %r11,%r12,1128481603,21330;

	// end inline asm
	mov.b32 	%r16, 16843521;
	// begin inline asm
	prmt.b32 %r13,%r16,1128481603,20816;

	// end inline asm
	// begin inline asm
	prmt.b32 %r15,%r16,1128481603,21330;

	// end inline asm
	mov.f32 	%f1, 0f43000000;
	// begin inline asm
	{  cvt.rn.bf16.f32 %rs1, %f1;}

	// end inline asm
	mov.b32 	%r19, {%rs1, %rs1};
	// begin inline asm
	{ sub.bf16x2 %r17,%r1,%r19; }

	// end inline asm
	// begin inline asm
	{ sub.bf16x2 %r20,%r3,%r19; }

	// end inline asm
	// begin inline asm
	{ sub.bf16x2 %r23,%r5,%r19; }

	// end inline asm
	// begin inline asm
	{ sub.bf16x2 %r26,%r7,%r19; }

	// end inline asm
	// begin inline asm
	{ sub.bf16x2 %r29,%r9,%r19; }

	// end inline asm
	// begin inline asm
	{ sub.bf16x2 %r32,%r11,%r19; }

	// end inline asm
	// begin inline asm
	{ sub.bf16x2 %r35,%r13,%r19; }

	// end inline asm
	// begin inline asm
	{ sub.bf16x2 %r38,%r15,%r19; }

	// end inline asm
	add.u64 	%rd1, %SP, 0;
	add.u64 	%rd2, %SPL, 0;
	mov.b32 	{%rs2, %rs3}, %r17;
	// begin inline asm
	{ cvt.f32.bf16 %f2, %rs2;}

	// end inline asm
	cvt.f64.f32 	%fd1, %f2;
	st.local.f64 	[%rd2], %fd1;
	mov.u64 	%rd3, $str;
	cvta.global.u64 	%rd4, %rd3;
	{ // callseq 0, 0
	.param .b64 param0;
	st.param.b64 	[param0], %rd4;
	.param .b64 param1;
	st.param.b64 	[param1], %rd1;
	.param .b32 retval0;
	call.uni (retval0), 
	vprintf, 
	(
	param0, 
	param1
	);
	ld.param.b32 	%r41, [retval0];
	} // callseq 0
	// begin inline asm
	{ cvt.f32.bf16 %f3, %rs3;}

	// end inline asm
	cvt.f64.f32 	%fd2, %f3;
	st.local.f64 	[%rd2], %fd2;
	{ // callseq 1, 0
	.param .b64 param0;
	st.param.b64 	[param0], %rd4;
	.param .b64 param1;
	st.param.b64 	[param1], %rd1;
	.param .b32 retval0;
	call.uni (retval0), 
	vprintf, 
	(
	param0, 
	param1
	);
	ld.param.b32 	%r43, [retval0];
	} // callseq 1
	mov.b32 	{%rs4, %rs5}, %r20;
	// begin inline asm
	{ cvt.f32.bf16 %f4, %rs4;}

	// end inline asm
	cvt.f64.f32 	%fd3, %f4;
	st.local.f64 	[%rd2], %fd3;
	{ // callseq 2, 0
	.param .b64 param0;
	st.param.b64 	[param0], %rd4;
	.param .b64 param1;
	st.param.b64 	[param1], %rd1;
	.param .b32 retval0;
	call.uni (retval0), 
	vprintf, 
	(
	param0, 
	param1
	);
	ld.param.b32 	%r45, [retval0];
	} // callseq 2
	// begin inline asm
	{ cvt.f32.bf16 %f5, %rs5;}

	// end inline asm
	cvt.f64.f32 	%fd4, %f5;
	st.local.f64 	[%rd2], %fd4;
	{ // callseq 3, 0
	.param .b64 param0;
	st.param.b64 	[param0], %rd4;
	.param .b64 param1;
	st.param.b64 	[param1], %rd1;
	.param .b32 retval0;
	call.uni (retval0), 
	vprintf, 
	(
	param0, 
	param1
	);
	ld.param.b32 	%r47, [retval0];
	} // callseq 3
	mov.b32 	{%rs6, %rs7}, %r23;
	// begin inline asm
	{ cvt.f32.bf16 %f6, %rs6;}

	// end inline asm
	cvt.f64.f32 	%fd5, %f6;
	st.local.f64 	[%rd2], %fd5;
	{ // callseq 4, 0
	.param .b64 param0;
	st.param.b64 	[param0], %rd4;
	.param .b64 param1;
	st.param.b64 	[param1], %rd1;
	.param .b32 retval0;
	call.uni (retval0), 
	vprintf, 
	(
	param0, 
	param1
	);
	ld.param.b32 	%r49, [retval0];
	} // callseq 4
	// begin inline asm
	{ cvt.f32.bf16 %f7, %rs7;}

	// end inline asm
	cvt.f64.f32 	%fd6, %f7;
	st.local.f64 	[%rd2], %fd6;
	{ // callseq 5, 0
	.param .b64 param0;
	st.param.b64 	[param0], %rd4;
	.param .b64 param1;
	st.param.b64 	[param1], %rd1;
	.param .b32 retval0;
	call.uni (retval0), 
	vprintf, 
	(
	param0, 
	param1
	);
	ld.param.b32 	%r51, [retval0];
	} // callseq 5
	mov.b32 	{%rs8, %rs9}, %r26;
	// begin inline asm
	{ cvt.f32.bf16 %f8, %rs8;}

	// end inline asm
	cvt.f64.f32 	%fd7, %f8;
	st.local.f64 	[%rd2], %fd7;
	{ // callseq 6, 0
	.param .b64 param0;
	st.param.b64 	[param0], %rd4;
	.param .b64 param1;
	st.param.b64 	[param1], %rd1;
	.param .b32 retval0;
	call.uni (retval0), 
	vprintf, 
	(
	param0, 
	param1
	);
	ld.param.b32 	%r53, [retval0];
	} // callseq 6
	// begin inline asm
	{ cvt.f32.bf16 %f9, %rs9;}

	// end inline asm
	cvt.f64.f32 	%fd8, %f9;
	st.local.f64 	[%rd2], %fd8;
	{ // callseq 7, 0
	.param .b64 param0;
	st.param.b64 	[param0], %rd4;
	.param .b64 param1;
	st.param.b64 	[param1], %rd1;
	.param .b32 retval0;
	call.uni (retval0), 
	vprintf, 
	(
	param0, 
	param1
	);
	ld.param.b32 	%r55, [retval0];
	} // callseq 7
	mov.b32 	{%rs10, %rs11}, %r29;
	// begin inline asm
	{ cvt.f32.bf16 %f10, %rs10;}

	// end inline asm
	cvt.f64.f32 	%fd9, %f10;
	st.local.f64 	[%rd2], %fd9;
	{ // callseq 8, 0
	.param .b64 param0;
	st.param.b64 	[param0], %rd4;
	.param .b64 param1;
	st.param.b64 	[param1], %rd1;
	.param .b32 retval0;
	call.uni (retval0), 
	vprintf, 
	(
	param0, 
	param1
	);
	ld.param.b32 	%r57, [retval0];
	} // callseq 8
	// begin inline asm
	{ cvt.f32.bf16 %f11, %rs11;}

	// end inline asm
	cvt.f64.f32 	%fd10, %f11;
	st.local.f64 	[%rd2], %fd10;
	{ // callseq 9, 0
	.param .b64 param0;
	st.param.b64 	[param0], %rd4;
	.param .b64 param1;
	st.param.b64 	[param1], %rd1;
	.param .b32 retval0;
	call.uni (retval0), 
	vprintf, 
	(
	param0, 
	param1
	);
	ld.param.b32 	%r59, [retval0];
	} // callseq 9
	mov.b32 	{%rs12, %rs13}, %r32;
	// begin inline asm
	{ cvt.f32.bf16 %f12, %rs12;}

	// end inline asm
	cvt.f64.f32 	%fd11, %f12;
	st.local.f64 	[%rd2], %fd11;
	{ // callseq 10, 0
	.param .b64 param0;
	st.param.b64 	[param0], %rd4;
	.param .b64 param1;
	st.param.b64 	[param1], %rd1;
	.param .b32 retval0;
	call.uni (retval0), 
	vprintf, 
	(
	param0, 
	param1
	);
	ld.param.b32 	%r61, [retval0];
	} // callseq 10
	// begin inline asm
	{ cvt.f32.bf16 %f13, %rs13;}

	// end inline asm
	cvt.f64.f32 	%fd12, %f13;
	st.local.f64 	[%rd2], %fd12;
	{ // callseq 11, 0
	.param .b64 param0;
	st.param.b64 	[param0], %rd4;
	.param .b64 param1;
	st.param.b64 	[param1], %rd1;
	.param .b32 retval0;
	call.uni (retval0), 
	vprintf, 
	(
	param0, 
	param1
	);
	ld.param.b32 	%r63, [retval0];
	} // callseq 11
	mov.b32 	{%rs14, %rs15}, %r35;
	// begin inline asm
	{ cvt.f32.bf16 %f14, %rs14;}

	// end inline asm
	cvt.f64.f32 	%fd13, %f14;
	st.local.f64 	[%rd2], %fd13;
	{ // callseq 12, 0
	.param .b64 param0;
	st.param.b64 	[param0], %rd4;
	.param .b64 param1;
	st.param.b64 	[param1], %rd1;
	.param .b32 retval0;
	call.uni (retval0), 
	vprintf, 
	(
	param0, 
	param1
	);
	ld.param.b32 	%r65, [retval0];
	} // callseq 12
	// begin inline asm
	{ cvt.f32.bf16 %f15, %rs15;}

	// end inline asm
	cvt.f64.f32 	%fd14, %f15;
	st.local.f64 	[%rd2], %fd14;
	{ // callseq 13, 0
	.param .b64 param0;
	st.param.b64 	[param0], %rd4;
	.param .b64 param1;
	st.param.b64 	[param1], %rd1;
	.param .b32 retval0;
	call.uni (retval0), 
	vprintf, 
	(
	param0, 
	param1
	);
	ld.param.b32 	%r67, [retval0];
	} // callseq 13
	mov.b32 	{%rs16, %rs17}, %r38;
	// begin inline asm
	{ cvt.f32.bf16 %f16, %rs16;}

	// end inline asm
	cvt.f64.f32 	%fd15, %f16;
	st.local.f64 	[%rd2], %fd15;
	{ // callseq 14, 0
	.param .b64 param0;
	st.param.b64 	[param0], %rd4;
	.param .b64 param1;
	st.param.b64 	[param1], %rd1;
	.param .b32 retval0;
	call.uni (retval0), 
	vprintf, 
	(
	param0, 
	param1
	);
	ld.param.b32 	%r69, [retval0];
	} // callseq 14
	// begin inline asm
	{ cvt.f32.bf16 %f17, %rs17;}

	// end inline asm
	cvt.f64.f32 	%fd16, %f17;
	st.local.f64 	[%rd2], %fd16;
	{ // callseq 15, 0
	.param .b64 param0;
	st.param.b64 	[param0], %rd4;
	.param .b64 param1;
	st.param.b64 	[param1], %rd1;
	.param .b32 retval0;
	call.uni (retval0), 
	vprintf, 
	(
	param0, 
	param1
	);
	ld.param.b32 	%r71, [retval0];
	} // callseq 15
	ret;

}


// ===== COMPILED SASS (sm_100) =====

	.target	sm_100

	.elftype	@"ET_EXEC"


//--------------------- .note.nv.tkinfo           --------------------------
	.section	.note.nv.tkinfo,"",@"SHT_NOTE"
	.sectionflags	@"SHF_NOTE_NV_TKINFO"
	.tkinfo
        /*0018*/ 	.word	0x00000002
        /*0030*/ 	.string	""
        /*0030*/ 	.string	"ptxas"
        /*0030*/ 	.string	"Cuda compilation tools, release 13.0, V13.0.88"
        /*0030*/ 	.string	"Build cuda_13.0.r13.0/compiler.36424714_0"
        /*0030*/ 	.string	"-arch sm_100 -m 64 "



//--------------------- .note.nv.cuinfo           --------------------------
	.section	.note.nv.cuinfo,"",@"SHT_NOTE"
	.sectionflags	@"SHF_NOTE_NV_CUINFO"
        /*0018*/ 	.short	0x0002
        /*001a*/ 	.short	0x0064
        /*001c*/ 	.short	0x0082
	.zero		2


//--------------------- .nv.info                  --------------------------
	.section	.nv.info,"",@"SHT_CUDA_INFO"
	.align	4


	//----- nvinfo : EIATTR_REGCOUNT
	.align		4
        /*0000*/ 	.byte	0x04, 0x2f
        /*0002*/ 	.short	(.L_2 - .L_1)
	.align		4
.L_1:
        /*0004*/ 	.word	index@(_Z12helloFromGPUv)
        /*0008*/ 	.word	0x00000018


	//----- nvinfo : EIATTR_FRAME_SIZE
	.align		4
.L_2:
        /*000c*/ 	.byte	0x04, 0x11
        /*000e*/ 	.short	(.L_4 - .L_3)
	.align		4
.L_3:
        /*0010*/ 	.word	index@(_Z12helloFromGPUv)
        /*0014*/ 	.word	0x00000008


	//----- nvinfo : EIATTR_MIN_STACK_SIZE
	.align		4
.L_4:
        /*0018*/ 	.byte	0x04, 0x12
        /*001a*/ 	.short	(.L_6 - .L_5)
	.align		4
.L_5:
        /*001c*/ 	.word	index@(_Z12helloFromGPUv)
        /*0020*/ 	.word	0x00000008
.L_6:


//--------------------- .nv.compat                --------------------------
	.section	.nv.compat,"",@"SHT_CUDA_COMPAT_INFO"
	.align	4
        /*0000*/ 	.byte	0x02, 0x09, 0x00, 0x00, 0x02, 0x02, 0x01, 0x00, 0x02, 0x05, 0x05, 0x00, 0x03, 0x07, 0x01, 0x01
        /*0010*/ 	.byte	0x02, 0x03, 0x00, 0x00, 0x02, 0x06, 0x01, 0x00, 0x04, 0x0b, 0x08, 0x00, 0x09, 0x00, 0x00, 0x00
        /*0020*/ 	.byte	0x00, 0x00, 0x00, 0x00


//--------------------- .nv.info._Z12helloFromGPUv --------------------------
	.section	.nv.info._Z12helloFromGPUv,"",@"SHT_CUDA_INFO"
	.sectionflags	@""
	.align	4


	//----- nvinfo : EIATTR_CUDA_API_VERSION
	.align		4
        /*0000*/ 	.byte	0x04, 0x37
        /*0002*/ 	.short	(.L_8 - .L_7)
.L_7:
        /*0004*/ 	.word	0x00000082


	//----- nvinfo : EIATTR_SPARSE_MMA_MASK
	.align		4
.L_8:
        /*0008*/ 	.byte	0x03, 0x50
        /*000a*/ 	.short	0x0000


	//----- nvinfo : EIATTR_MAXREG_COUNT
	.align		4
        /*000c*/ 	.byte	0x03, 0x1b
        /*000e*/ 	.short	0x00ff


	//----- nvinfo : EIATTR_EXTERNS
	.align		4
        /*0010*/ 	.byte	0x04, 0x0f
        /*0012*/ 	.short	(.L_10 - .L_9)


	//   ....[0]....
	.align		4
.L_9:
        /*0014*/ 	.word	index@(vprintf)


	//----- nvinfo : EIATTR_MERCURY_ISA_VERSION
	.align		4
.L_10:
        /*0018*/ 	.byte	0x03, 0x5f
        /*001a*/ 	.short	0x0101


	//----- nvinfo : EIATTR_VRC_CTA_INIT_COUNT
	.align		4
        /*001c*/ 	.byte	0x02, 0x4a
	.zero		1
	.zero		1


	//----- nvinfo : EIATTR_SYSCALL_OFFSETS
	.align		4
        /*0020*/ 	.byte	0x04, 0x46
        /*0022*/ 	.short	(.L_12 - .L_11)


	//   ....[0]....
.L_11:
        /*0024*/ 	.word	0x00000180


	//   ....[1]....
        /*0028*/ 	.word	0x00000290


	//   ....[2]....
        /*002c*/ 	.word	0x00000340


	//   ....[3]....
        /*0030*/ 	.word	0x00000450


	//   ....[4]....
        /*0034*/ 	.word	0x00000500


	//   ....[5]....
        /*0038*/ 	.word	0x00000610


	//   ....[6]....
        /*003c*/ 	.word	0x000006c0


	//   ....[7]....
        /*0040*/ 	.word	0x000007d0


	//   ....[8]....
        /*0044*/ 	.word	0x00000880


	//   ....[9]....
        /*0048*/ 	.word	0x00000990


	//   ....[10]....
        /*004c*/ 	.word	0x00000a40


	//   ....[11]....
        /*0050*/ 	.word	0x00000b50


	//   ....[12]....
        /*0054*/ 	.word	0x00000c00


	//   ....[13]....
        /*0058*/ 	.word	0x00000d10


	//   ....[14]....
        /*005c*/ 	.word	0x00000dc0


	//   ....[15]....
        /*0060*/ 	.word	0x00000e70


	//----- nvinfo : EIATTR_EXIT_INSTR_OFFSETS
	.align		4
.L_12:
        /*0064*/ 	.byte	0x04, 0x1c
        /*0066*/ 	.short	(.L_14 - .L_13)


	//   ....[0]....
.L_13:
        /*0068*/ 	.word	0x00000e80


	//----- nvinfo : EIATTR_SW_WAR
	.align		4
.L_14:
        /*006c*/ 	.byte	0x04, 0x36
        /*006e*/ 	.short	(.L_16 - .L_15)
.L_15:
        /*0070*/ 	.word	0x00000008
.L_16:


//--------------------- .nv.callgraph             --------------------------
	.section	.nv.callgraph,"",@"SHT_CUDA_CALLGRAPH"
	.align	4
	.sectionentsize	8
	.align		4
        /*0000*/ 	.word	0x00000000
	.align		4
        /*0004*/ 	.word	0xffffffff
	.align		4
        /*0008*/ 	.word	index@(_Z12helloFromGPUv)
	.align		4
        /*000c*/ 	.word	index@(vprintf)
	.align		4
        /*0010*/ 	.word	0x00000000
	.align		4
        /*0014*/ 	.word	0xfffffffe
	.align		4
        /*0018*/ 	.word	0x00000000
	.align		4
        /*001c*/ 	.word	0xfffffffd
	.align		4
        /*0020*/ 	.word	0x00000000
	.align		4
        /*0024*/ 	.word	0xfffffffc


//--------------------- .nv.constant4             --------------------------
	.section	.nv.constant4,"a",@progbits
	.align	8
	.align		8
.nv.constant4:
        /*0000*/ 	.dword	vprintf
	.align		8
        /*0008*/ 	.dword	$str


//--------------------- .text._Z12helloFromGPUv   --------------------------
	.section	.text._Z12helloFromGPUv,"ax",@progbits
	.align	128
        .global         _Z12helloFromGPUv
        .type           _Z12helloFromGPUv,@function
        .size           _Z12helloFromGPUv,(.L_x_17 - _Z12helloFromGPUv)
        .other          _Z12helloFromGPUv,@"STO_CUDA_ENTRY STV_DEFAULT"
_Z12helloFromGPUv:
.text._Z12helloFromGPUv:
[----:B------:R-:W0:Y:S01]  /*0000*/  LDC R1, c[0x0][0x37c] ;  /* 0x0000df00ff017b82 */ /* 0x000e220000000800 */
[----:B------:R-:W-:Y:S01]  /*0010*/  UMOV UR4, 0x3030000 ;  /* 0x0303000000047882 */ /* 0x000fe20000000000 */
[----:B------:R-:W-:Y:S01]  /*0020*/  IMAD.MOV.U32 R0, RZ, RZ, 0x5150 ;  /* 0x00005150ff007424 */ /* 0x000fe200078e00ff */
[----:B------:R-:W-:Y:S01]  /*0030*/  MOV R3, UR4 ;  /* 0x0000000400037c02 */ /* 0x000fe20008000f00 */
[----:B0-----:R-:W-:Y:S01]  /*0040*/  VIADD R1, R1, 0xfffffff8 ;  /* 0xfffffff801017836 */ /* 0x001fe20000000000 */
[----:B------:R-:W0:Y:S01]  /*0050*/  LDCU UR4, c[0x0][0x2f8] ;  /* 0x00005f00ff0477ac */ /* 0x000e220008000800 */
[----:B------:R-:W-:Y:S02]  /*0060*/  MOV R2, 0x0 ;  /* 0x0000000000027802 */ /* 0x000fe40000000f00 */
[----:B------:R-:W-:Y:S01]  /*0070*/  PRMT R0, R3, R0, 0x43434343 ;  /* 0x4343434303007416 */ /* 0x000fe20000000000 */
[----:B------:R-:W1:Y:S01]  /*0080*/  LDCU UR5, c[0x0][0x2fc] ;  /* 0x00005f80ff0577ac */ /* 0x000e620008000800 */
[----:B------:R2:W3:Y:S03]  /*0090*/  LDC.64 R10, c[0x4][R2] ;  /* 0x01000000020a7b82 */ /* 0x0004e60000000a00 */
[----:B------:R-:W-:Y:S01]  /*00a0*/  HADD2.BF16_V2 R3, R0, -128, -128 ;  /* 0xc300c30000037430 */ /* 0x000fe20000200000 */
[----:B------:R-:W4:Y:S04]  /*00b0*/  LDCU.64 UR6, c[0x4][0x8] ;  /* 0x01000100ff0677ac */ /* 0x000f280008000a00 */
[----:B------:R-:W-:-:S02]  /*00c0*/  PRMT R0, R3, 0x7610, R0 ;  /* 0x0000761003007816 */ /* 0x000fc40000000000 */
[----:B------:R-:W-:-:S03]  /*00d0*/  PRMT R18, R3, 0x7632, R18 ;  /* 0x0000763203127816 */ /* 0x000fc60000000012 */
[----:B------:R-:W-:Y:S01]  /*00e0*/  IMAD.U32 R0, R0, 0x10000, RZ ;  /* 0x0001000000007824 */ /* 0x000fe200078e00ff */
[----:B0-----:R-:W-:-:S03]  /*00f0*/  IADD3 R16, P0, PT, R1, UR4, RZ ;  /* 0x0000000401107c10 */ /* 0x001fc6000ff1e0ff */
[----:B------:R-:W0:Y:S01]  /*0100*/  F2F.F64.F32 R8, R0 ;  /* 0x0000000000087310 */ /* 0x000e220000201800 */
[----:B-1----:R-:W-:Y:S01]  /*0110*/  IADD3.X R17, PT, PT, RZ, UR5, RZ, P0, !PT ;  /* 0x00000005ff117c10 */ /* 0x002fe200087fe4ff */
[----:B------:R-:W-:Y:S02]  /*0120*/  IMAD.MOV.U32 R6, RZ, RZ, R16 ;  /* 0x000000ffff067224 */ /* 0x000fe400078e0010 */
[----:B----4-:R-:W-:Y:S01]  /*0130*/  IMAD.U32 R4, RZ, RZ, UR6 ;  /* 0x00000006ff047e24 */ /* 0x010fe2000f8e00ff */
[----:B------:R-:W-:Y:S01]  /*0140*/  MOV R7, R17 ;  /* 0x0000001100077202 */ /* 0x000fe20000000f00 */
[----:B------:R-:W-:Y:S01]  /*0150*/  IMAD.U32 R5, RZ, RZ, UR7 ;  /* 0x00000007ff057e24 */ /* 0x000fe2000f8e00ff */
[----:B0-----:R2:W-:Y:S06]  /*0160*/  STL.64 [R1], R8 ;  /* 0x0000000801007387 */ /* 0x0015ec0000100a00 */
[----:B------:R-:W-:-:S07]  /*0170*/  LEPC R20, `(.L_x_0) ;  /* 0x000000001014794e */ /* 0x000fce0000000000 */
[----:B--23--:R-:W-:Y:S05]  /*0180*/  CALL.ABS.NOINC R10 ;  /* 0x000000000a007343 */ /* 0x00cfea0003c00000 */
.L_x_0:
[----:B------:R-:W-:Y:S01]  /*0190*/  IMAD.U32 R18, R18, 0x10000, RZ ;  /* 0x0001000012127824 */ /* 0x000fe200078e00ff */
[----:B------:R0:W1:Y:S01]  /*01a0*/  LDC.64 R8, c[0x4][R2] ;  /* 0x0100000002087b82 */ /* 0x0000620000000a00 */
[----:B------:R-:W2:Y:S01]  /*01b0*/  LDCU.64 UR4, c[0x4][0x8] ;  /* 0x01000100ff0477ac */ /* 0x000ea20008000a00 */
[----:B------:R-:W-:Y:S01]  /*01c0*/  IMAD.MOV.U32 R0, RZ, RZ, 0x5352 ;  /* 0x00005352ff007424 */ /* 0x000fe200078e00ff */
[----:B------:R-:W3:Y:S01]  /*01d0*/  F2F.F64.F32 R10, R18 ;  /* 0x00000012000a7310 */ /* 0x000ee20000201800 */
[----:B------:R-:W-:Y:S01]  /*01e0*/  MOV R6, R16 ;  /* 0x0000001000067202 */ /* 0x000fe20000000f00 */
[----:B------:R-:W-:Y:S01]  /*01f0*/  UMOV UR6, 0x3030000 ;  /* 0x0303000000067882 */ /* 0x000fe20000000000 */
[----:B------:R-:W-:Y:S01]  /*0200*/  IMAD.MOV.U32 R7, RZ, RZ, R17 ;  /* 0x000000ffff077224 */ /* 0x000fe200078e0011 */
[----:B------:R-:W-:-:S04]  /*0210*/  MOV R3, UR6 ;  /* 0x0000000600037c02 */ /* 0x000fc80008000f00 */
[----:B------:R-:W-:-:S05]  /*0220*/  PRMT R0, R3, R0, 0x43434343 ;  /* 0x4343434303007416 */ /* 0x000fca0000000000 */
[----:B------:R-:W-:Y:S01]  /*0230*/  HADD2.BF16_V2 R19, R0, -128, -128 ;  /* 0xc300c30000137430 */ /* 0x000fe20000200000 */
[----:B---3--:R0:W-:Y:S01]  /*0240*/  STL.64 [R1], R10 ;  /* 0x0000000a01007387 */ /* 0x0081e20000100a00 */
[----:B--2---:R-:W-:Y:S02]  /*0250*/  IMAD.U32 R4, RZ, RZ, UR4 ;  /* 0x00000004ff047e24 */ /* 0x004fe4000f8e00ff */
[----:B------:R-:W-:Y:S01]  /*0260*/  IMAD.U32 R5, RZ, RZ, UR5 ;  /* 0x00000005ff057e24 */ /* 0x000fe2000f8e00ff */
[----:B------:R-:W-:-:S07]  /*0270*/  PRMT R18, R19, 0x7632, R18 ;  /* 0x0000763213127816 */ /* 0x000fce0000000012 */
[----:B------:R-:W-:-:S07]  /*0280*/  LEPC R20, `(.L_x_1) ;  /* 0x000000001014794e */ /* 0x000fce0000000000 */
[----:B01----:R-:W-:Y:S05]  /*0290*/  CALL.ABS.NOINC R8 ;  /* 0x0000000008007343 */ /* 0x003fea0003c00000 */
.L_x_1:
[----:B------:R-:W-:Y:S01]  /*02a0*/  IMAD.U32 R0, R19, 0x10000, RZ ;  /* 0x0001000013007824 */ /* 0x000fe200078e00ff */
[----:B------:R0:W1:Y:S01]  /*02b0*/  LDC.64 R10, c[0x4][R2] ;  /* 0x01000000020a7b82 */ /* 0x0000620000000a00 */
[----:B------:R-:W2:Y:S01]  /*02c0*/  LDCU.64 UR4, c[0x4][0x8] ;  /* 0x01000100ff0477ac */ /* 0x000ea20008000a00 */
[----:B------:R-:W-:Y:S01]  /*02d0*/  IMAD.MOV.U32 R6, RZ, RZ, R16 ;  /* 0x000000ffff067224 */ /* 0x000fe200078e0010 */
[----:B------:R-:W3:Y:S01]  /*02e0*/  F2F.F64.F32 R8, R0 ;  /* 0x0000000000087310 */ /* 0x000ee20000201800 */
[----:B------:R-:W-:Y:S01]  /*02f0*/  MOV R7, R17 ;  /* 0x0000001100077202 */ /* 0x000fe20000000f00 */
[----:B---3--:R0:W-:Y:S01]  /*0300*/  STL.64 [R1], R8 ;  /* 0x0000000801007387 */ /* 0x0081e20000100a00 */
[----:B--2---:R-:W-:Y:S01]  /*0310*/  MOV R4, UR4 ;  /* 0x0000000400047c02 */ /* 0x004fe20008000f00 */
[----:B------:R-:W-:-:S07]  /*0320*/  IMAD.U32 R5, RZ, RZ, UR5 ;  /* 0x00000005ff057e24 */ /* 0x000fce000f8e00ff */
[----:B------:R-:W-:-:S07]  /*0330*/  LEPC R20, `(.L_x_2) ;  /* 0x000000001014794e */ /* 0x000fce0000000000 */
[----:B01----:R-:W-:Y:S05]  /*0340*/  CALL.ABS.NOINC R10 ;  /* 0x000000000a007343 */ /* 0x003fea0003c00000 */
.L_x_2:
        /* <DEDUP_REMOVED lines=17> */
.L_x_3:
        /* <DEDUP_REMOVED lines=11> */
.L_x_4:
        /* <DEDUP_REMOVED lines=17> */
.L_x_5:
        /* <DEDUP_REMOVED lines=11> */
.L_x_6:
        /* <DEDUP_REMOVED lines=17> */
.L_x_7:
        /* <DEDUP_REMOVED lines=11> */
.L_x_8:
        /* <DEDUP_REMOVED lines=17> */
.L_x_9:
        /* <DEDUP_REMOVED lines=11> */
.L_x_10:
[----:B------:R-:W-:Y:S01]  /*0a50*/  IMAD.U32 R18, R18, 0x10000, RZ ;  /* 0x0001000012127824 */ /* 0x000fe200078e00ff */
[----:B------:R0:W1:Y:S01]  /*0a60*/  LDC.64 R8, c[0x4][R2] ;  /* 0x0100000002087b82 */ /* 0x0000620000000a00 */
[----:B------:R-:W2:Y:S01]  /*0a70*/  LDCU.64 UR6, c[0x4][0x8] ;  /* 0x01000100ff0677ac */ /* 0x000ea20008000a00 */
[----:B------:R-:W-:Y:S01]  /*0a80*/  IMAD.MOV.U32 R0, RZ, RZ, 0x5150 ;  /* 0x00005150ff007424 */ /* 0x000fe200078e00ff */
[----:B------:R-:W3:Y:S01]  /*0a90*/  F2F.F64.F32 R10, R18 ;  /* 0x00000012000a7310 */ /* 0x000ee20000201800 */
[----:B------:R-:W-:Y:S01]  /*0aa0*/  IMAD.MOV.U32 R6, RZ, RZ, R16 ;  /* 0x000000ffff067224 */ /* 0x000fe200078e0010 */
[----:B------:R-:W-:Y:S01]  /*0ab0*/  UMOV UR4, 0x1010301 ;  /* 0x0101030100047882 */ /* 0x000fe20000000000 */
[----:B------:R-:W-:Y:S02]  /*0ac0*/  MOV R7, R17 ;  /* 0x0000001100077202 */ /* 0x000fe40000000f00 */
[----:B------:R-:W-:-:S04]  /*0ad0*/  MOV R3, UR4 ;  /* 0x0000000400037c02 */ /* 0x000fc80008000f00 */
[----:B------:R-:W-:-:S05]  /*0ae0*/  PRMT R0, R3, R0, 0x43434343 ;  /* 0x4343434303007416 */ /* 0x000fca0000000000 */
[----:B------:R-:W-:Y:S01]  /*0af0*/  HADD2.BF16_V2 R19, R0, -128, -128 ;  /* 0xc300c30000137430 */ /* 0x000fe20000200000 */
[----:B---3--:R0:W-:Y:S01]  /*0b00*/  STL.64 [R1], R10 ;  /* 0x0000000a01007387 */ /* 0x0081e20000100a00 */
[----:B--2---:R-:W-:Y:S01]  /*0b10*/  IMAD.U32 R4, RZ, RZ, UR6 ;  /* 0x00000006ff047e24 */ /* 0x004fe2000f8e00ff */
[----:B------:R-:W-:Y:S02]  /*0b20*/  MOV R5, UR7 ;  /* 0x0000000700057c02 */ /* 0x000fe40008000f00 */
[----:B------:R-:W-:-:S07]  /*0b30*/  PRMT R18, R19, 0x7632, R18 ;  /* 0x0000763213127816 */ /* 0x000fce0000000012 */
[----:B------:R-:W-:-:S07]  /*0b40*/  LEPC R20, `(.L_x_11) ;  /* 0x000000001014794e */ /* 0x000fce0000000000 */
[----:B01----:R-:W-:Y:S05]  /*0b50*/  CALL.ABS.NOINC R8 ;  /* 0x0000000008007343 */ /* 0x003fea0003c00000 */
.L_x_11:
[----:B------:R-:W-:Y:S01]  /*0b60*/  IMAD.U32 R0, R19, 0x10000, RZ ;  /* 0x0001000013007824 */ /* 0x000fe200078e00ff */
[----:B------:R0:W1:Y:S01]  /*0b70*/  LDC.64 R10, c[0x4][R2] ;  /* 0x01000000020a7b82 */ /* 0x0000620000000a00 */
[----:B------:R-:W2:Y:S01]  /*0b80*/  LDCU.64 UR4, c[0x4][0x8] ;  /* 0x01000100ff0477ac */ /* 0x000ea20008000a00 */
[----:B------:R-:W-:Y:S01]  /*0b90*/  MOV R6, R16 ;  /* 0x0000001000067202 */ /* 0x000fe20000000f00 */
[----:B------:R-:W3:Y:S01]  /*0ba0*/  F2F.F64.F32 R8, R0 ;  /* 0x0000000000087310 */ /* 0x000ee20000201800 */
[----:B------:R-:W-:Y:S01]  /*0bb0*/  IMAD.MOV.U32 R7, RZ, RZ, R17 ;  /* 0x000000ffff077224 */ /* 0x000fe200078e0011 */
[----:B---3--:R0:W-:Y:S01]  /*0bc0*/  STL.64 [R1], R8 ;  /* 0x0000000801007387 */ /* 0x0081e20000100a00 */
[----:B--2---:R-:W-:Y:S01]  /*0bd0*/  MOV R4, UR4 ;  /* 0x0000000400047c02 */ /* 0x004fe20008000f00 */
[----:B------:R-:W-:-:S07]  /*0be0*/  IMAD.U32 R5, RZ, RZ, UR5 ;  /* 0x00000005ff057e24 */ /* 0x000fce000f8e00ff */
[----:B------:R-:W-:-:S07]  /*0bf0*/  LEPC R20, `(.L_x_12) ;  /* 0x000000001014794e */ /* 0x000fce0000000000 */
[----:B01----:R-:W-:Y:S05]  /*0c00*/  CALL.ABS.NOINC R10 ;  /* 0x000000000a007343 */ /* 0x003fea0003c00000 */
.L_x_12:
[----:B------:R-:W-:Y:S01]  /*0c10*/  SHF.L.U32 R18, R18, 0x10, RZ ;  /* 0x0000001012127819 */ /* 0x000fe200000006ff */
        /* <DEDUP_REMOVED lines=16> */
.L_x_13:
        /* <DEDUP_REMOVED lines=11> */
.L_x_14:
[----:B------:R-:W-:Y:S01]  /*0dd0*/  SHF.L.U32 R18, R18, 0x10, RZ ;  /* 0x0000001012127819 */ /* 0x000fe200000006ff */
[----:B------:R-:W0:Y:S01]  /*0de0*/  LDC.64 R2, c[0x4][R2] ;  /* 0x0100000002027b82 */ /* 0x000e220000000a00 */
[----:B------:R-:W1:Y:S01]  /*0df0*/  LDCU.64 UR4, c[0x4][0x8] ;  /* 0x01000100ff0477ac */ /* 0x000e620008000a00 */
[----:B------:R-:W-:Y:S01]  /*0e00*/  IMAD.MOV.U32 R6, RZ, RZ, R16 ;  /* 0x000000ffff067224 */ /* 0x000fe200078e0010 */
[----:B------:R-:W-:Y:S02]  /*0e10*/  MOV R7, R17 ;  /* 0x0000001100077202 */ /* 0x000fe40000000f00 */
[----:B------:R-:W2:Y:S01]  /*0e20*/  F2F.F64.F32 R18, R18 ;  /* 0x0000001200127310 */ /* 0x000ea20000201800 */
[----:B-1----:R-:W-:Y:S01]  /*0e30*/  IMAD.U32 R4, RZ, RZ, UR4 ;  /* 0x00000004ff047e24 */ /* 0x002fe2000f8e00ff */
[----:B--2---:R1:W-:Y:S01]  /*0e40*/  STL.64 [R1], R18 ;  /* 0x0000001201007387 */ /* 0x0043e20000100a00 */
[----:B------:R-:W-:-:S07]  /*0e50*/  MOV R5, UR5 ;  /* 0x0000000500057c02 */ /* 0x000fce0008000f00 */
[----:B------:R-:W-:-:S07]  /*0e60*/  LEPC R20, `(.L_x_15) ;  /* 0x000000001014794e */ /* 0x000fce0000000000 */
[----:B01----:R-:W-:Y:S05]  /*0e70*/  CALL.ABS.NOINC R2 ;  /* 0x0000000002007343 */ /* 0x003fea0003c00000 */
.L_x_15:
[----:B------:R-:W-:Y:S05]  /*0e80*/  EXIT ;  /* 0x000000000000794d */ /* 0x000fea0003800000 */
.L_x_16:
[----:B------:R-:W-:-:S00]  /*0e90*/  BRA `(.L_x_16) ;  /* 0xfffffffc00fc7947 */ /* 0x000fc0000383ffff */
[----:B------:R-:W-:-:S00]  /*0ea0*/  NOP ;  /* 0x0000000000007918 */ /* 0x000fc00000000000 */
        /* <DEDUP_REMOVED lines=13> */
.L_x_17:


//--------------------- .nv.global.init           --------------------------
	.section	.nv.global.init,"aw",@progbits
.nv.global.init:
	.type		$str,@object
	.size		$str,(.L_0 - $str)
$str:
        /*0000*/ 	.byte	0x25, 0x66, 0x0a, 0x00
.L_0:


//--------------------- .nv.shared.reserved.0     --------------------------
	.section	.nv.shared.reserved.0,"aw",@nobits
	.weak		__nv_reservedSMEM_offset_0_alias
	.size		__nv_reservedSMEM_offset_0_alias, 0, 64
	.other		__nv_reservedSMEM_offset_0_alias,@"STO_CUDA_RESERVED_SHARED STV_DEFAULT"
__nv_reservedSMEM_offset_0_alias:
	.zero		0
	.zero		64


//--------------------- .nv.constant0._Z12helloFromGPUv --------------------------
	.section	.nv.constant0._Z12helloFromGPUv,"a",@progbits
	.sectionflags	@""
	.align	4
.nv.constant0._Z12helloFromGPUv:
	.zero		896


//--------------------- SYMBOLS --------------------------

	.type		.nv.reservedSmem.offset0,@object
	.size		.nv.reservedSmem.offset0,0x4
	.type		vprintf,@function
